//
// Generated by NVIDIA NVVM Compiler
//
// Compiler Build ID: CL-36424714
// Cuda compilation tools, release 13.0, V13.0.88
// Based on NVVM 20.0.0
//

.version 9.0
.target sm_100
.address_size 64

	// .globl	_Z15vectorAddKernelPiS_S_i

.visible .entry _Z15vectorAddKernelPiS_S_i(
	.param .u64 .ptr .align 1 _Z15vectorAddKernelPiS_S_i_param_0,
	.param .u64 .ptr .align 1 _Z15vectorAddKernelPiS_S_i_param_1,
	.param .u64 .ptr .align 1 _Z15vectorAddKernelPiS_S_i_param_2,
	.param .u32 _Z15vectorAddKernelPiS_S_i_param_3
)
{
	.reg .pred 	%p<2>;
	.reg .b32 	%r<9>;
	.reg .b64 	%rd<11>;

	ld.param.u64 	%rd1, [_Z15vectorAddKernelPiS_S_i_param_0];
	ld.param.u64 	%rd2, [_Z15vectorAddKernelPiS_S_i_param_1];
	ld.param.u64 	%rd3, [_Z15vectorAddKernelPiS_S_i_param_2];
	ld.param.u32 	%r2, [_Z15vectorAddKernelPiS_S_i_param_3];
	mov.u32 	%r3, %tid.x;
	mov.u32 	%r4, %ctaid.x;
	mov.u32 	%r5, %ntid.x;
	mad.lo.s32 	%r1, %r4, %r5, %r3;
	setp.ge.s32 	%p1, %r1, %r2;
	@%p1 bra 	$L__BB0_2;
	cvta.to.global.u64 	%rd4, %rd1;
	cvta.to.global.u64 	%rd5, %rd2;
	cvta.to.global.u64 	%rd6, %rd3;
	mul.wide.s32 	%rd7, %r1, 4;
	add.s64 	%rd8, %rd4, %rd7;
	ld.global.u32 	%r6, [%rd8];
	add.s64 	%rd9, %rd5, %rd7;
	ld.global.u32 	%r7, [%rd9];
	mul.lo.s32 	%r8, %r7, %r6;
	add.s64 	%rd10, %rd6, %rd7;
	st.global.u32 	[%rd10], %r8;
$L__BB0_2:
	ret;

}


// ===== COMPILED SASS (sm_100) =====

	.target	sm_100

	.elftype	@"ET_EXEC"


//--------------------- .note.nv.tkinfo           --------------------------
	.section	.note.nv.tkinfo,"",@"SHT_NOTE"
	.sectionflags	@"SHF_NOTE_NV_TKINFO"
	.tkinfo
        /*0018*/ 	.word	0x00000002
        /*0030*/ 	.string	""
        /*0030*/ 	.string	"ptxas"
        /*0030*/ 	.string	"Cuda compilation tools, release 13.0, V13.0.88"
        /*0030*/ 	.string	"Build cuda_13.0.r13.0/compiler.36424714_0"
        /*0030*/ 	.string	"-arch sm_100 -m 64 "



//--------------------- .note.nv.cuinfo           --------------------------
	.section	.note.nv.cuinfo,"",@"SHT_NOTE"
	.sectionflags	@"SHF_NOTE_NV_CUINFO"
        /*0018*/ 	.short	0x0002
        /*001a*/ 	.short	0x0064
        /*001c*/ 	.short	0x0082
	.zero		2


//--------------------- .nv.info                  --------------------------
	.section	.nv.info,"",@"SHT_CUDA_INFO"
	.align	4


	//----- nvinfo : EIATTR_REGCOUNT
	.align		4
        /*0000*/ 	.byte	0x04, 0x2f
        /*0002*/ 	.short	(.L_1 - .L_0)
	.align		4
.L_0:
        /*0004*/ 	.word	index@(_Z15vectorAddKernelPiS_S_i)
        /*0008*/ 	.word	0x0000000c


	//----- nvinfo : EIATTR_FRAME_SIZE
	.align		4
.L_1:
        /*000c*/ 	.byte	0x04, 0x11
        /*000e*/ 	.short	(.L_3 - .L_2)
	.align		4
.L_2:
        /*0010*/ 	.word	index@(_Z15vectorAddKernelPiS_S_i)
        /*0014*/ 	.word	0x00000000


	//----- nvinfo : EIATTR_MIN_STACK_SIZE
	.align		4
.L_3:
        /*0018*/ 	.byte	0x04, 0x12
        /*001a*/ 	.short	(.L_5 - .L_4)
	.align		4
.L_4:
        /*001c*/ 	.word	index@(_Z15vectorAddKernelPiS_S_i)
        /*0020*/ 	.word	0x00000000
.L_5:


//--------------------- .nv.compat                --------------------------
	.section	.nv.compat,"",@"SHT_CUDA_COMPAT_INFO"
	.align	4
        /*0000*/ 	.byte	0x02, 0x09, 0x00, 0x00, 0x02, 0x02, 0x01, 0x00, 0x02, 0x05, 0x05, 0x00, 0x03, 0x07, 0x01, 0x01
        /*0010*/ 	.byte	0x02, 0x03, 0x00, 0x00, 0x02, 0x06, 0x01, 0x00, 0x04, 0x0b, 0x08, 0x00, 0x09, 0x00, 0x00, 0x00
        /*0020*/ 	.byte	0x00, 0x00, 0x00, 0x00


//--------------------- .nv.info._Z15vectorAddKernelPiS_S_i --------------------------
	.section	.nv.info._Z15vectorAddKernelPiS_S_i,"",@"SHT_CUDA_INFO"
	.sectionflags	@""
	.align	4


	//----- nvinfo : EIATTR_CUDA_API_VERSION
	.align		4
        /*0000*/ 	.byte	0x04, 0x37
        /*0002*/ 	.short	(.L_7 - .L_6)
.L_6:
        /*0004*/ 	.word	0x00000082


	//----- nvinfo : EIATTR_KPARAM_INFO
	.align		4
.L_7:
        /*0008*/ 	.byte	0x04, 0x17
        /*000a*/ 	.short	(.L_9 - .L_8)
.L_8:
        /*000c*/ 	.word	0x00000000
        /*0010*/ 	.short	0x0003
        /*0012*/ 	.short	0x0018
        /*0014*/ 	.byte	0x00, 0xf0, 0x11, 0x00


	//----- nvinfo : EIATTR_KPARAM_INFO
	.align		4
.L_9:
        /*0018*/ 	.byte	0x04, 0x17
        /*001a*/ 	.short	(.L_11 - .L_10)
.L_10:
        /*001c*/ 	.word	0x00000000
        /*0020*/ 	.short	0x0002
        /*0022*/ 	.short	0x0010
        /*0024*/ 	.byte	0x00, 0xf5, 0x21, 0x00


	//----- nvinfo : EIATTR_KPARAM_INFO
	.align		4
.L_11:
        /*0028*/ 	.byte	0x04, 0x17
        /*002a*/ 	.short	(.L_13 - .L_12)
.L_12:
        /*002c*/ 	.word	0x00000000
        /*0030*/ 	.short	0x0001
        /*0032*/ 	.short	0x0008
        /*0034*/ 	.byte	0x00, 0xf5, 0x21, 0x00


	//----- nvinfo : EIATTR_KPARAM_INFO
	.align		4
.L_13:
        /*0038*/ 	.byte	0x04, 0x17
        /*003a*/ 	.short	(.L_15 - .L_14)
.L_14:
        /*003c*/ 	.word	0x00000000
        /*0040*/ 	.short	0x0000
        /*0042*/ 	.short	0x0000
        /*0044*/ 	.byte	0x00, 0xf5, 0x21, 0x00


	//----- nvinfo : EIATTR_SPARSE_MMA_MASK
	.align		4
.L_15:
        /*0048*/ 	.byte	0x03, 0x50
        /*004a*/ 	.short	0x0000


	//----- nvinfo : EIATTR_MAXREG_COUNT
	.align		4
        /*004c*/ 	.byte	0x03, 0x1b
        /*004e*/ 	.short	0x00ff


	//----- nvinfo : EIATTR_MERCURY_ISA_VERSION
	.align		4
        /*0050*/ 	.byte	0x03, 0x5f
        /*0052*/ 	.short	0x0101


	//----- nvinfo : EIATTR_VRC_CTA_INIT_COUNT
	.align		4
        /*0054*/ 	.byte	0x02, 0x4a
	.zero		1
	.zero		1


	//----- nvinfo : EIATTR_EXIT_INSTR_OFFSETS
	.align		4
        /*0058*/ 	.byte	0x04, 0x1c
        /*005a*/ 	.short	(.L_17 - .L_16)


	//   ....[0]....
.L_16:
        /*005c*/ 	.word	0x00000070


	//   ....[1]....
        /*0060*/ 	.word	0x00000130


	//----- nvinfo : EIATTR_CBANK_PARAM_SIZE
	.align		4
.L_17:
        /*0064*/ 	.byte	0x03, 0x19
        /*0066*/ 	.short	0x001c


	//----- nvinfo : EIATTR_PARAM_CBANK
	.align		4
        /*0068*/ 	.byte	0x04, 0x0a
        /*006a*/ 	.short	(.L_19 - .L_18)
	.align		4
.L_18:
        /*006c*/ 	.word	index@(.nv.constant0._Z15vectorAddKernelPiS_S_i)
        /*0070*/ 	.short	0x0380
        /*0072*/ 	.short	0x001c


	//----- nvinfo : EIATTR_SW_WAR
	.align		4
.L_19:
        /*0074*/ 	.byte	0x04, 0x36
        /*0076*/ 	.short	(.L_21 - .L_20)
.L_20:
        /*0078*/ 	.word	0x00000008
.L_21:


//--------------------- .nv.callgraph             --------------------------
	.section	.nv.callgraph,"",@"SHT_CUDA_CALLGRAPH"
	.align	4
	.sectionentsize	8
	.align		4
        /*0000*/ 	.word	0x00000000
	.align		4
        /*0004*/ 	.word	0xffffffff
	.align		4
        /*0008*/ 	.word	0x00000000
	.align		4
        /*000c*/ 	.word	0xfffffffe
	.align		4
        /*0010*/ 	.word	0x00000000
	.align		4
        /*0014*/ 	.word	0xfffffffd
	.align		4
        /*0018*/ 	.word	0x00000000
	.align		4
        /*001c*/ 	.word	0xfffffffc


//--------------------- .text._Z15vectorAddKernelPiS_S_i --------------------------
	.section	.text._Z15vectorAddKernelPiS_S_i,"ax",@progbits
	.align	128
        .global         _Z15vectorAddKernelPiS_S_i
        .type           _Z15vectorAddKernelPiS_S_i,@function
        .size           _Z15vectorAddKernelPiS_S_i,(.L_x_1 - _Z15vectorAddKernelPiS_S_i)
        .other          _Z15vectorAddKernelPiS_S_i,@"STO_CUDA_ENTRY STV_DEFAULT"
_Z15vectorAddKernelPiS_S_i:
.text._Z15vectorAddKernelPiS_S_i:
[----:B------:R-:W-:Y:S01]  /*0000*/  LDC R1, c[0x0][0x37c] ;  /* 0x0000df00ff017b82 */ /* 0x000fe20000000800 */
[----:B------:R-:W0:Y:S07]  /*0010*/  S2R R9, SR_TID.X ;  /* 0x0000000000097919 */ /* 0x000e2e0000002100 */
[----:B------:R-:W0:Y:S01]  /*0020*/  S2UR UR4, SR_CTAID.X ;  /* 0x00000000000479c3 */ /* 0x000e220000002500 */
[----:B------:R-:W1:Y:S07]  /*0030*/  LDCU UR5, c[0x0][0x398] ;  /* 0x00007300ff0577ac */ /* 0x000e6e0008000800 */
[----:B------:R-:W0:Y:S02]  /*0040*/  LDC R0, c[0x0][0x360] ;  /* 0x0000d800ff007b82 */ /* 0x000e240000000800 */
[----:B0-----:R-:W-:-:S05]  /*0050*/  IMAD R9, R0, UR4, R9 ;  /* 0x0000000400097c24 */ /* 0x001fca000f8e0209 */
[----:B-1----:R-:W-:-:S13]  /*0060*/  ISETP.GE.AND P0, PT, R9, UR5, PT ;  /* 0x0000000509007c0c */ /* 0x002fda000bf06270 */
[----:B------:R-:W-:Y:S05]  /*0070*/  @P0 EXIT ;  /* 0x000000000000094d */ /* 0x000fea0003800000 */
[----:B------:R-:W0:Y:S01]  /*0080*/  LDC.64 R2, c[0x0][0x380] ;  /* 0x0000e000ff027b82 */ /* 0x000e220000000a00 */
[----:B------:R-:W1:Y:S07]  /*0090*/  LDCU.64 UR4, c[0x0][0x358] ;  /* 0x00006b00ff0477ac */ /* 0x000e6e0008000a00 */
[----:B------:R-:W2:Y:S08]  /*00a0*/  LDC.64 R4, c[0x0][0x388] ;  /* 0x0000e200ff047b82 */ /* 0x000eb00000000a00 */
[----:B------:R-:W3:Y:S01]  /*00b0*/  LDC.64 R6, c[0x0][0x390] ;  /* 0x0000e400ff067b82 */ /* 0x000ee20000000a00 */
[----:B0-----:R-:W-:-:S06]  /*00c0*/  IMAD.WIDE R2, R9, 0x4, R2 ;  /* 0x0000000409027825 */ /* 0x001fcc00078e0202 */
[----:B-1----:R-:W4:Y:S01]  /*00d0*/  LDG.E R2, desc[UR4][R2.64] ;  /* 0x0000000402027981 */ /* 0x002f22000c1e1900 */
[----:B--2---:R-:W-:-:S06]  /*00e0*/  IMAD.WIDE R4, R9, 0x4, R4 ;  /* 0x0000000409047825 */ /* 0x004fcc00078e0204 */
[----:B------:R-:W4:Y:S01]  /*00f0*/  LDG.E R5, desc[UR4][R4.64] ;  /* 0x0000000404057981 */ /* 0x000f22000c1e1900 */
[----:B---3--:R-:W-:-:S04]  /*0100*/  IMAD.WIDE R6, R9, 0x4, R6 ;  /* 0x0000000409067825 */ /* 0x008fc800078e0206 */
[----:B----4-:R-:W-:-:S05]  /*0110*/  IMAD R9, R2, R5, RZ ;  /* 0x0000000502097224 */ /* 0x010fca00078e02ff */
[----:B------:R-:W-:Y:S01]  /*0120*/  STG.E desc[UR4][R6.64], R9 ;  /* 0x0000000906007986 */ /* 0x000fe2000c101904 */
[----:B------:R-:W-:Y:S05]  /*0130*/  EXIT ;  /* 0x000000000000794d */ /* 0x000fea0003800000 */
.L_x_0:
[----:B------:R-:W-:-:S00]  /*0140*/  BRA `(.L_x_0) ;  /* 0xfffffffc00fc7947 */ /* 0x000fc0000383ffff */
[----:B------:R-:W-:-:S00]  /*0150*/  NOP ;  /* 0x0000000000007918 */ /* 0x000fc00000000000 */
        /* <DEDUP_REMOVED lines=10> */
.L_x_1:


//--------------------- .nv.shared.reserved.0     --------------------------
	.section	.nv.shared.reserved.0,"aw",@nobits
	.weak		__nv_reservedSMEM_offset_0_alias
	.size		__nv_reservedSMEM_offset_0_alias, 0, 64
	.other		__nv_reservedSMEM_offset_0_alias,@"STO_CUDA_RESERVED_SHARED STV_DEFAULT"
__nv_reservedSMEM_offset_0_alias:
	.zero		0
	.zero		64


//--------------------- .nv.constant0._Z15vectorAddKernelPiS_S_i --------------------------
	.section	.nv.constant0._Z15vectorAddKernelPiS_S_i,"a",@progbits
	.sectionflags	@""
	.align	4
.nv.constant0._Z15vectorAddKernelPiS_S_i:
	.zero		924


//--------------------- SYMBOLS --------------------------

	.type		.nv.reservedSmem.offset0,@object
	.size		.nv.reservedSmem.offset0,0x4
